//
// Generated by NVIDIA NVVM Compiler
//
// Compiler Build ID: CL-36424714
// Cuda compilation tools, release 13.0, V13.0.88
// Based on NVVM 20.0.0
//

.version 9.0
.target sm_100
.address_size 64

	// .globl	_Z9matrixAddPKiS0_Pi

.visible .entry _Z9matrixAddPKiS0_Pi(
	.param .u64 .ptr .align 1 _Z9matrixAddPKiS0_Pi_param_0,
	.param .u64 .ptr .align 1 _Z9matrixAddPKiS0_Pi_param_1,
	.param .u64 .ptr .align 1 _Z9matrixAddPKiS0_Pi_param_2
)
{
	.reg .b32 	%r<7>;
	.reg .b64 	%rd<11>;

	ld.param.u64 	%rd1, [_Z9matrixAddPKiS0_Pi_param_0];
	ld.param.u64 	%rd2, [_Z9matrixAddPKiS0_Pi_param_1];
	ld.param.u64 	%rd3, [_Z9matrixAddPKiS0_Pi_param_2];
	cvta.to.global.u64 	%rd4, %rd3;
	cvta.to.global.u64 	%rd5, %rd2;
	cvta.to.global.u64 	%rd6, %rd1;
	mov.u32 	%r1, %ctaid.x;
	mov.u32 	%r2, %tid.x;
	mad.lo.s32 	%r3, %r1, 10, %r2;
	mul.wide.u32 	%rd7, %r3, 4;
	add.s64 	%rd8, %rd6, %rd7;
	ld.global.u32 	%r4, [%rd8];
	add.s64 	%rd9, %rd5, %rd7;
	ld.global.u32 	%r5, [%rd9];
	add.s32 	%r6, %r5, %r4;
	add.s64 	%rd10, %rd4, %rd7;
	st.global.u32 	[%rd10], %r6;
	ret;

}


// ===== COMPILED SASS (sm_100) =====

	.target	sm_100

	.elftype	@"ET_EXEC"


//--------------------- .note.nv.tkinfo           --------------------------
	.section	.note.nv.tkinfo,"",@"SHT_NOTE"
	.sectionflags	@"SHF_NOTE_NV_TKINFO"
	.tkinfo
        /*0018*/ 	.word	0x00000002
        /*0030*/ 	.string	""
        /*0030*/ 	.string	"ptxas"
        /*0030*/ 	.string	"Cuda compilation tools, release 13.0, V13.0.88"
        /*0030*/ 	.string	"Build cuda_13.0.r13.0/compiler.36424714_0"
        /*0030*/ 	.string	"-arch sm_100 -m 64 "



//--------------------- .note.nv.cuinfo           --------------------------
	.section	.note.nv.cuinfo,"",@"SHT_NOTE"
	.sectionflags	@"SHF_NOTE_NV_CUINFO"
        /*0018*/ 	.short	0x0002
        /*001a*/ 	.short	0x0064
        /*001c*/ 	.short	0x0082
	.zero		2


//--------------------- .nv.info                  --------------------------
	.section	.nv.info,"",@"SHT_CUDA_INFO"
	.align	4


	//----- nvinfo : EIATTR_REGCOUNT
	.align		4
        /*0000*/ 	.byte	0x04, 0x2f
        /*0002*/ 	.short	(.L_1 - .L_0)
	.align		4
.L_0:
        /*0004*/ 	.word	index@(_Z9matrixAddPKiS0_Pi)
        /*0008*/ 	.word	0x0000000c


	//----- nvinfo : EIATTR_FRAME_SIZE
	.align		4
.L_1:
        /*000c*/ 	.byte	0x04, 0x11
        /*000e*/ 	.short	(.L_3 - .L_2)
	.align		4
.L_2:
        /*0010*/ 	.word	index@(_Z9matrixAddPKiS0_Pi)
        /*0014*/ 	.word	0x00000000


	//----- nvinfo : EIATTR_MIN_STACK_SIZE
	.align		4
.L_3:
        /*0018*/ 	.byte	0x04, 0x12
        /*001a*/ 	.short	(.L_5 - .L_4)
	.align		4
.L_4:
        /*001c*/ 	.word	index@(_Z9matrixAddPKiS0_Pi)
        /*0020*/ 	.word	0x00000000
.L_5:


//--------------------- .nv.compat                --------------------------
	.section	.nv.compat,"",@"SHT_CUDA_COMPAT_INFO"
	.align	4
        /*0000*/ 	.byte	0x02, 0x09, 0x00, 0x00, 0x02, 0x02, 0x01, 0x00, 0x02, 0x05, 0x05, 0x00, 0x03, 0x07, 0x01, 0x01
        /*0010*/ 	.byte	0x02, 0x03, 0x00, 0x00, 0x02, 0x06, 0x01, 0x00, 0x04, 0x0b, 0x08, 0x00, 0x09, 0x00, 0x00, 0x00
        /*0020*/ 	.byte	0x00, 0x00, 0x00, 0x00


//--------------------- .nv.info._Z9matrixAddPKiS0_Pi --------------------------
	.section	.nv.info._Z9matrixAddPKiS0_Pi,"",@"SHT_CUDA_INFO"
	.sectionflags	@""
	.align	4


	//----- nvinfo : EIATTR_CUDA_API_VERSION
	.align		4
        /*0000*/ 	.byte	0x04, 0x37
        /*0002*/ 	.short	(.L_7 - .L_6)
.L_6:
        /*0004*/ 	.word	0x00000082


	//----- nvinfo : EIATTR_KPARAM_INFO
	.align		4
.L_7:
        /*0008*/ 	.byte	0x04, 0x17
        /*000a*/ 	.short	(.L_9 - .L_8)
.L_8:
        /*000c*/ 	.word	0x00000000
        /*0010*/ 	.short	0x0002
        /*0012*/ 	.short	0x0010
        /*0014*/ 	.byte	0x00, 0xf5, 0x21, 0x00


	//----- nvinfo : EIATTR_KPARAM_INFO
	.align		4
.L_9:
        /*0018*/ 	.byte	0x04, 0x17
        /*001a*/ 	.short	(.L_11 - .L_10)
.L_10:
        /*001c*/ 	.word	0x00000000
        /*0020*/ 	.short	0x0001
        /*0022*/ 	.short	0x0008
        /*0024*/ 	.byte	0x00, 0xf5, 0x21, 0x00


	//----- nvinfo : EIATTR_KPARAM_INFO
	.align		4
.L_11:
        /*0028*/ 	.byte	0x04, 0x17
        /*002a*/ 	.short	(.L_13 - .L_12)
.L_12:
        /*002c*/ 	.word	0x00000000
        /*0030*/ 	.short	0x0000
        /*0032*/ 	.short	0x0000
        /*0034*/ 	.byte	0x00, 0xf5, 0x21, 0x00


	//----- nvinfo : EIATTR_SPARSE_MMA_MASK
	.align		4
.L_13:
        /*0038*/ 	.byte	0x03, 0x50
        /*003a*/ 	.short	0x0000


	//----- nvinfo : EIATTR_MAXREG_COUNT
	.align		4
        /*003c*/ 	.byte	0x03, 0x1b
        /*003e*/ 	.short	0x00ff


	//----- nvinfo : EIATTR_MERCURY_ISA_VERSION
	.align		4
        /*0040*/ 	.byte	0x03, 0x5f
        /*0042*/ 	.short	0x0101


	//----- nvinfo : EIATTR_VRC_CTA_INIT_COUNT
	.align		4
        /*0044*/ 	.byte	0x02, 0x4a
	.zero		1
	.zero		1


	//----- nvinfo : EIATTR_EXIT_INSTR_OFFSETS
	.align		4
        /*0048*/ 	.byte	0x04, 0x1c
        /*004a*/ 	.short	(.L_15 - .L_14)


	//   ....[0]....
.L_14:
        /*004c*/ 	.word	0x000000f0


	//----- nvinfo : EIATTR_CBANK_PARAM_SIZE
	.align		4
.L_15:
        /*0050*/ 	.byte	0x03, 0x19
        /*0052*/ 	.short	0x0018


	//----- nvinfo : EIATTR_PARAM_CBANK
	.align		4
        /*0054*/ 	.byte	0x04, 0x0a
        /*0056*/ 	.short	(.L_17 - .L_16)
	.align		4
.L_16:
        /*0058*/ 	.word	index@(.nv.constant0._Z9matrixAddPKiS0_Pi)
        /*005c*/ 	.short	0x0380
        /*005e*/ 	.short	0x0018


	//----- nvinfo : EIATTR_SW_WAR
	.align		4
.L_17:
        /*0060*/ 	.byte	0x04, 0x36
        /*0062*/ 	.short	(.L_19 - .L_18)
.L_18:
        /*0064*/ 	.word	0x00000008
.L_19:


//--------------------- .nv.callgraph             --------------------------
	.section	.nv.callgraph,"",@"SHT_CUDA_CALLGRAPH"
	.align	4
	.sectionentsize	8
	.align		4
        /*0000*/ 	.word	0x00000000
	.align		4
        /*0004*/ 	.word	0xffffffff
	.align		4
        /*0008*/ 	.word	0x00000000
	.align		4
        /*000c*/ 	.word	0xfffffffe
	.align		4
        /*0010*/ 	.word	0x00000000
	.align		4
        /*0014*/ 	.word	0xfffffffd
	.align		4
        /*0018*/ 	.word	0x00000000
	.align		4
        /*001c*/ 	.word	0xfffffffc


//--------------------- .text._Z9matrixAddPKiS0_Pi --------------------------
	.section	.text._Z9matrixAddPKiS0_Pi,"ax",@progbits
	.align	128
        .global         _Z9matrixAddPKiS0_Pi
        .type           _Z9matrixAddPKiS0_Pi,@function
        .size           _Z9matrixAddPKiS0_Pi,(.L_x_1 - _Z9matrixAddPKiS0_Pi)
        .other          _Z9matrixAddPKiS0_Pi,@"STO_CUDA_ENTRY STV_DEFAULT"
_Z9matrixAddPKiS0_Pi:
.text._Z9matrixAddPKiS0_Pi:
[----:B------:R-:W-:Y:S01]  /*0000*/  LDC R1, c[0x0][0x37c] ;  /* 0x0000df00ff017b82 */ /* 0x000fe20000000800 */
[----:B------:R-:W0:Y:S07]  /*0010*/  S2R R9, SR_CTAID.X ;  /* 0x0000000000097919 */ /* 0x000e2e0000002500 */
[----:B------:R-:W1:Y:S01]  /*0020*/  LDC.64 R2, c[0x0][0x380] ;  /* 0x0000e000ff027b82 */ /* 0x000e620000000a00 */
[----:B------:R-:W2:Y:S01]  /*0030*/  LDCU.64 UR4, c[0x0][0x358] ;  /* 0x00006b00ff0477ac */ /* 0x000ea20008000a00 */
[----:B------:R-:W0:Y:S06]  /*0040*/  S2R R0, SR_TID.X ;  /* 0x0000000000007919 */ /* 0x000e2c0000002100 */
[----:B------:R-:W3:Y:S08]  /*0050*/  LDC.64 R4, c[0x0][0x388] ;  /* 0x0000e200ff047b82 */ /* 0x000ef00000000a00 */
[----:B------:R-:W4:Y:S01]  /*0060*/  LDC.64 R6, c[0x0][0x390] ;  /* 0x0000e400ff067b82 */ /* 0x000f220000000a00 */
[----:B0-----:R-:W-:-:S04]  /*0070*/  IMAD R9, R9, 0xa, R0 ;  /* 0x0000000a09097824 */ /* 0x001fc800078e0200 */
[----:B-1----:R-:W-:-:S04]  /*0080*/  IMAD.WIDE.U32 R2, R9, 0x4, R2 ;  /* 0x0000000409027825 */ /* 0x002fc800078e0002 */
[C---:B---3--:R-:W-:Y:S02]  /*0090*/  IMAD.WIDE.U32 R4, R9.reuse, 0x4, R4 ;  /* 0x0000000409047825 */ /* 0x048fe400078e0004 */
[----:B--2---:R-:W2:Y:S04]  /*00a0*/  LDG.E R2, desc[UR4][R2.64] ;  /* 0x0000000402027981 */ /* 0x004ea8000c1e1900 */
[----:B------:R-:W2:Y:S01]  /*00b0*/  LDG.E R5, desc[UR4][R4.64] ;  /* 0x0000000404057981 */ /* 0x000ea2000c1e1900 */
[----:B----4-:R-:W-:Y:S01]  /*00c0*/  IMAD.WIDE.U32 R6, R9, 0x4, R6 ;  /* 0x0000000409067825 */ /* 0x010fe200078e0006 */
[----:B--2---:R-:W-:-:S05]  /*00d0*/  IADD3 R9, PT, PT, R2, R5, RZ ;  /* 0x0000000502097210 */ /* 0x004fca0007ffe0ff */
[----:B------:R-:W-:Y:S01]  /*00e0*/  STG.E desc[UR4][R6.64], R9 ;  /* 0x0000000906007986 */ /* 0x000fe2000c101904 */
[----:B------:R-:W-:Y:S05]  /*00f0*/  EXIT ;  /* 0x000000000000794d */ /* 0x000fea0003800000 */
.L_x_0:
[----:B------:R-:W-:-:S00]  /*0100*/  BRA `(.L_x_0) ;  /* 0xfffffffc00fc7947 */ /* 0x000fc0000383ffff */
[----:B------:R-:W-:-:S00]  /*0110*/  NOP ;  /* 0x0000000000007918 */ /* 0x000fc00000000000 */
        /* <DEDUP_REMOVED lines=14> */
.L_x_1:


//--------------------- .nv.shared.reserved.0     --------------------------
	.section	.nv.shared.reserved.0,"aw",@nobits
	.weak		__nv_reservedSMEM_offset_0_alias
	.size		__nv_reservedSMEM_offset_0_alias, 0, 64
	.other		__nv_reservedSMEM_offset_0_alias,@"STO_CUDA_RESERVED_SHARED STV_DEFAULT"
__nv_reservedSMEM_offset_0_alias:
	.zero		0
	.zero		64


//--------------------- .nv.constant0._Z9matrixAddPKiS0_Pi --------------------------
	.section	.nv.constant0._Z9matrixAddPKiS0_Pi,"a",@progbits
	.sectionflags	@""
	.align	4
.nv.constant0._Z9matrixAddPKiS0_Pi:
	.zero		920


//--------------------- SYMBOLS --------------------------

	.type		.nv.reservedSmem.offset0,@object
	.size		.nv.reservedSmem.offset0,0x4
